//
// Generated by NVIDIA NVVM Compiler
//
// Compiler Build ID: CL-36424714
// Cuda compilation tools, release 13.0, V13.0.88
// Based on NVVM 20.0.0
//

.version 9.0
.target sm_100
.address_size 64

	// .globl	_Z13MatrixMulCUDAPfS_S_i
// _ZZ13MatrixMulCUDAPfS_S_iE7Ashared has been demoted
// _ZZ13MatrixMulCUDAPfS_S_iE7Bshared has been demoted

.visible .entry _Z13MatrixMulCUDAPfS_S_i(
	.param .u64 .ptr .align 1 _Z13MatrixMulCUDAPfS_S_i_param_0,
	.param .u64 .ptr .align 1 _Z13MatrixMulCUDAPfS_S_i_param_1,
	.param .u64 .ptr .align 1 _Z13MatrixMulCUDAPfS_S_i_param_2,
	.param .u32 _Z13MatrixMulCUDAPfS_S_i_param_3
)
{
	.reg .pred 	%p<21>;
	.reg .b32 	%r<120>;
	.reg .b32 	%f<145>;
	.reg .b64 	%rd<55>;
	// demoted variable
	.shared .align 4 .b8 _ZZ13MatrixMulCUDAPfS_S_iE7Ashared[256];
	// demoted variable
	.shared .align 4 .b8 _ZZ13MatrixMulCUDAPfS_S_iE7Bshared[256];
	ld.param.u64 	%rd4, [_Z13MatrixMulCUDAPfS_S_i_param_0];
	ld.param.u64 	%rd5, [_Z13MatrixMulCUDAPfS_S_i_param_1];
	ld.param.u64 	%rd6, [_Z13MatrixMulCUDAPfS_S_i_param_2];
	ld.param.u32 	%r48, [_Z13MatrixMulCUDAPfS_S_i_param_3];
	cvta.to.global.u64 	%rd1, %rd6;
	cvta.to.global.u64 	%rd2, %rd5;
	cvta.to.global.u64 	%rd3, %rd4;
	mov.u32 	%r49, %ctaid.x;
	mov.u32 	%r50, %ctaid.y;
	shl.b32 	%r1, %r50, 2;
	shl.b32 	%r2, %r49, 2;
	setp.lt.s32 	%p1, %r48, 1;
	@%p1 bra 	$L__BB0_31;
	add.s32 	%r3, %r48, -1;
	and.b32  	%r4, %r48, 7;
	add.s32 	%r5, %r4, -1;
	and.b32  	%r6, %r48, 3;
	and.b32  	%r7, %r48, 2147483640;
	and.b32  	%r8, %r48, 1;
	mov.b32 	%r107, 0;
	mul.wide.u32 	%rd47, %r48, 4;
$L__BB0_2:
	setp.lt.u32 	%p2, %r3, 7;
	add.s32 	%r55, %r1, %r107;
	mul.lo.s32 	%r10, %r55, %r48;
	shl.b32 	%r56, %r107, 6;
	mov.u32 	%r57, _ZZ13MatrixMulCUDAPfS_S_iE7Ashared;
	add.s32 	%r11, %r57, %r56;
	add.s32 	%r12, %r107, %r2;
	shl.b32 	%r58, %r107, 2;
	mov.u32 	%r59, _ZZ13MatrixMulCUDAPfS_S_iE7Bshared;
	add.s32 	%r13, %r59, %r58;
	mov.b32 	%r110, 0;
	@%p2 bra 	$L__BB0_5;
	mov.b32 	%r108, 0;
$L__BB0_4:
	.pragma "nounroll";
	add.s32 	%r61, %r108, %r10;
	mul.wide.u32 	%rd13, %r61, 4;
	add.s64 	%rd14, %rd2, %rd13;
	ld.global.f32 	%f15, [%rd14];
	shl.b32 	%r62, %r108, 2;
	add.s32 	%r63, %r11, %r62;
	st.shared.f32 	[%r63], %f15;
	mad.lo.s32 	%r64, %r108, %r48, %r12;
	mul.wide.s32 	%rd15, %r64, 4;
	add.s64 	%rd16, %rd1, %rd15;
	ld.global.f32 	%f16, [%rd16];
	shl.b32 	%r65, %r108, 4;
	add.s32 	%r66, %r13, %r65;
	st.shared.f32 	[%r66], %f16;
	ld.global.f32 	%f17, [%rd14+4];
	st.shared.f32 	[%r63+4], %f17;
	mul.wide.u32 	%rd17, %r48, 4;
	add.s64 	%rd18, %rd16, %rd17;
	ld.global.f32 	%f18, [%rd18];
	st.shared.f32 	[%r66+16], %f18;
	ld.global.f32 	%f19, [%rd14+8];
	st.shared.f32 	[%r63+8], %f19;
	add.s64 	%rd19, %rd18, %rd17;
	ld.global.f32 	%f20, [%rd19];
	st.shared.f32 	[%r66+32], %f20;
	ld.global.f32 	%f21, [%rd14+12];
	st.shared.f32 	[%r63+12], %f21;
	add.s64 	%rd20, %rd19, %rd17;
	ld.global.f32 	%f22, [%rd20];
	st.shared.f32 	[%r66+48], %f22;
	ld.global.f32 	%f23, [%rd14+16];
	st.shared.f32 	[%r63+16], %f23;
	add.s64 	%rd21, %rd20, %rd17;
	ld.global.f32 	%f24, [%rd21];
	st.shared.f32 	[%r66+64], %f24;
	ld.global.f32 	%f25, [%rd14+20];
	st.shared.f32 	[%r63+20], %f25;
	add.s64 	%rd22, %rd21, %rd17;
	ld.global.f32 	%f26, [%rd22];
	st.shared.f32 	[%r66+80], %f26;
	ld.global.f32 	%f27, [%rd14+24];
	st.shared.f32 	[%r63+24], %f27;
	add.s64 	%rd23, %rd22, %rd17;
	ld.global.f32 	%f28, [%rd23];
	st.shared.f32 	[%r66+96], %f28;
	ld.global.f32 	%f29, [%rd14+28];
	st.shared.f32 	[%r63+28], %f29;
	add.s64 	%rd24, %rd23, %rd17;
	ld.global.f32 	%f30, [%rd24];
	st.shared.f32 	[%r66+112], %f30;
	add.s32 	%r108, %r108, 8;
	setp.ne.s32 	%p3, %r108, %r7;
	mov.u32 	%r110, %r7;
	@%p3 bra 	$L__BB0_4;
$L__BB0_5:
	setp.eq.s32 	%p4, %r4, 0;
	@%p4 bra 	$L__BB0_13;
	setp.lt.u32 	%p5, %r5, 3;
	@%p5 bra 	$L__BB0_8;
	add.s32 	%r67, %r110, %r10;
	mul.wide.u32 	%rd25, %r67, 4;
	add.s64 	%rd26, %rd2, %rd25;
	ld.global.f32 	%f31, [%rd26];
	shl.b32 	%r68, %r110, 2;
	add.s32 	%r69, %r11, %r68;
	st.shared.f32 	[%r69], %f31;
	mad.lo.s32 	%r70, %r110, %r48, %r12;
	mul.wide.s32 	%rd27, %r70, 4;
	add.s64 	%rd28, %rd1, %rd27;
	ld.global.f32 	%f32, [%rd28];
	shl.b32 	%r71, %r110, 4;
	add.s32 	%r72, %r13, %r71;
	st.shared.f32 	[%r72], %f32;
	cvt.u64.u32 	%rd29, %r10;
	cvt.u64.u32 	%rd30, %r110;
	add.s64 	%rd31, %rd30, %rd29;
	shl.b64 	%rd32, %rd31, 2;
	add.s64 	%rd33, %rd2, %rd32;
	ld.global.f32 	%f33, [%rd33+4];
	st.shared.f32 	[%r69+4], %f33;
	add.s64 	%rd35, %rd28, %rd47;
	ld.global.f32 	%f34, [%rd35];
	st.shared.f32 	[%r72+16], %f34;
	ld.global.f32 	%f35, [%rd33+8];
	st.shared.f32 	[%r69+8], %f35;
	add.s64 	%rd36, %rd35, %rd47;
	ld.global.f32 	%f36, [%rd36];
	st.shared.f32 	[%r72+32], %f36;
	ld.global.f32 	%f37, [%rd33+12];
	st.shared.f32 	[%r69+12], %f37;
	add.s64 	%rd37, %rd36, %rd47;
	ld.global.f32 	%f38, [%rd37];
	st.shared.f32 	[%r72+48], %f38;
	add.s32 	%r110, %r110, 4;
$L__BB0_8:
	setp.eq.s32 	%p6, %r6, 0;
	@%p6 bra 	$L__BB0_13;
	setp.eq.s32 	%p7, %r6, 1;
	@%p7 bra 	$L__BB0_11;
	add.s32 	%r73, %r110, %r10;
	mul.wide.u32 	%rd38, %r73, 4;
	add.s64 	%rd39, %rd2, %rd38;
	ld.global.f32 	%f39, [%rd39];
	shl.b32 	%r74, %r110, 2;
	add.s32 	%r75, %r11, %r74;
	st.shared.f32 	[%r75], %f39;
	mad.lo.s32 	%r76, %r110, %r48, %r12;
	mul.wide.s32 	%rd40, %r76, 4;
	add.s64 	%rd41, %rd1, %rd40;
	ld.global.f32 	%f40, [%rd41];
	shl.b32 	%r77, %r110, 4;
	add.s32 	%r78, %r13, %r77;
	st.shared.f32 	[%r78], %f40;
	cvt.u64.u32 	%rd42, %r10;
	cvt.u64.u32 	%rd43, %r110;
	add.s64 	%rd44, %rd43, %rd42;
	shl.b64 	%rd45, %rd44, 2;
	add.s64 	%rd46, %rd2, %rd45;
	ld.global.f32 	%f41, [%rd46+4];
	st.shared.f32 	[%r75+4], %f41;
	add.s64 	%rd48, %rd41, %rd47;
	ld.global.f32 	%f42, [%rd48];
	st.shared.f32 	[%r78+16], %f42;
	add.s32 	%r110, %r110, 2;
$L__BB0_11:
	setp.eq.s32 	%p8, %r8, 0;
	@%p8 bra 	$L__BB0_13;
	add.s32 	%r79, %r110, %r10;
	mul.wide.u32 	%rd49, %r79, 4;
	add.s64 	%rd50, %rd2, %rd49;
	ld.global.f32 	%f43, [%rd50];
	shl.b32 	%r80, %r110, 2;
	add.s32 	%r81, %r11, %r80;
	st.shared.f32 	[%r81], %f43;
	mad.lo.s32 	%r82, %r110, %r48, %r12;
	mul.wide.s32 	%rd51, %r82, 4;
	add.s64 	%rd52, %rd1, %rd51;
	ld.global.f32 	%f44, [%rd52];
	shl.b32 	%r83, %r110, 4;
	add.s32 	%r84, %r13, %r83;
	st.shared.f32 	[%r84], %f44;
$L__BB0_13:
	add.s32 	%r107, %r107, 1;
	setp.ne.s32 	%p9, %r107, 4;
	@%p9 bra 	$L__BB0_2;
	and.b32  	%r22, %r48, 15;
	add.s32 	%r23, %r22, -1;
	and.b32  	%r24, %r48, 2147483632;
	neg.s32 	%r25, %r24;
	mov.b32 	%r112, 0;
$L__BB0_15:
	shl.b32 	%r87, %r112, 6;
	mov.u32 	%r88, _ZZ13MatrixMulCUDAPfS_S_iE7Ashared;
	add.s32 	%r27, %r88, %r87;
	add.s32 	%r89, %r1, %r112;
	mad.lo.s32 	%r28, %r89, %r48, %r2;
	add.s32 	%r29, %r27, 32;
	mov.b32 	%r113, 0;
$L__BB0_16:
	setp.lt.u32 	%p10, %r3, 15;
	mov.f32 	%f144, 0f00000000;
	mov.b32 	%r118, 0;
	@%p10 bra 	$L__BB0_19;
	shl.b32 	%r91, %r113, 2;
	mov.u32 	%r92, _ZZ13MatrixMulCUDAPfS_S_iE7Bshared;
	add.s32 	%r93, %r92, %r91;
	add.s32 	%r114, %r93, 128;
	mov.f32 	%f144, 0f00000000;
	mov.u32 	%r115, %r29;
	mov.u32 	%r116, %r25;
$L__BB0_18:
	.pragma "nounroll";
	ld.shared.f32 	%f48, [%r115+-32];
	ld.shared.f32 	%f49, [%r114+-128];
	fma.rn.f32 	%f50, %f48, %f49, %f144;
	ld.shared.f32 	%f51, [%r115+-28];
	ld.shared.f32 	%f52, [%r114+-112];
	fma.rn.f32 	%f53, %f51, %f52, %f50;
	ld.shared.f32 	%f54, [%r115+-24];
	ld.shared.f32 	%f55, [%r114+-96];
	fma.rn.f32 	%f56, %f54, %f55, %f53;
	ld.shared.f32 	%f57, [%r115+-20];
	ld.shared.f32 	%f58, [%r114+-80];
	fma.rn.f32 	%f59, %f57, %f58, %f56;
	ld.shared.f32 	%f60, [%r115+-16];
	ld.shared.f32 	%f61, [%r114+-64];
	fma.rn.f32 	%f62, %f60, %f61, %f59;
	ld.shared.f32 	%f63, [%r115+-12];
	ld.shared.f32 	%f64, [%r114+-48];
	fma.rn.f32 	%f65, %f63, %f64, %f62;
	ld.shared.f32 	%f66, [%r115+-8];
	ld.shared.f32 	%f67, [%r114+-32];
	fma.rn.f32 	%f68, %f66, %f67, %f65;
	ld.shared.f32 	%f69, [%r115+-4];
	ld.shared.f32 	%f70, [%r114+-16];
	fma.rn.f32 	%f71, %f69, %f70, %f68;
	ld.shared.f32 	%f72, [%r115];
	ld.shared.f32 	%f73, [%r114];
	fma.rn.f32 	%f74, %f72, %f73, %f71;
	ld.shared.f32 	%f75, [%r115+4];
	ld.shared.f32 	%f76, [%r114+16];
	fma.rn.f32 	%f77, %f75, %f76, %f74;
	ld.shared.f32 	%f78, [%r115+8];
	ld.shared.f32 	%f79, [%r114+32];
	fma.rn.f32 	%f80, %f78, %f79, %f77;
	ld.shared.f32 	%f81, [%r115+12];
	ld.shared.f32 	%f82, [%r114+48];
	fma.rn.f32 	%f83, %f81, %f82, %f80;
	ld.shared.f32 	%f84, [%r115+16];
	ld.shared.f32 	%f85, [%r114+64];
	fma.rn.f32 	%f86, %f84, %f85, %f83;
	ld.shared.f32 	%f87, [%r115+20];
	ld.shared.f32 	%f88, [%r114+80];
	fma.rn.f32 	%f89, %f87, %f88, %f86;
	ld.shared.f32 	%f90, [%r115+24];
	ld.shared.f32 	%f91, [%r114+96];
	fma.rn.f32 	%f92, %f90, %f91, %f89;
	ld.shared.f32 	%f93, [%r115+28];
	ld.shared.f32 	%f94, [%r114+112];
	fma.rn.f32 	%f144, %f93, %f94, %f92;
	add.s32 	%r116, %r116, 16;
	add.s32 	%r115, %r115, 64;
	add.s32 	%r114, %r114, 256;
	setp.ne.s32 	%p11, %r116, 0;
	mov.u32 	%r118, %r24;
	@%p11 bra 	$L__BB0_18;
$L__BB0_19:
	setp.eq.s32 	%p12, %r22, 0;
	@%p12 bra 	$L__BB0_29;
	shl.b32 	%r94, %r113, 2;
	mov.u32 	%r95, _ZZ13MatrixMulCUDAPfS_S_iE7Bshared;
	add.s32 	%r39, %r95, %r94;
	setp.lt.u32 	%p13, %r23, 7;
	@%p13 bra 	$L__BB0_22;
	shl.b32 	%r96, %r118, 2;
	add.s32 	%r97, %r27, %r96;
	ld.shared.f32 	%f96, [%r97];
	shl.b32 	%r98, %r118, 4;
	add.s32 	%r99, %r39, %r98;
	ld.shared.f32 	%f97, [%r99];
	fma.rn.f32 	%f98, %f96, %f97, %f144;
	ld.shared.f32 	%f99, [%r97+4];
	ld.shared.f32 	%f100, [%r99+16];
	fma.rn.f32 	%f101, %f99, %f100, %f98;
	ld.shared.f32 	%f102, [%r97+8];
	ld.shared.f32 	%f103, [%r99+32];
	fma.rn.f32 	%f104, %f102, %f103, %f101;
	ld.shared.f32 	%f105, [%r97+12];
	ld.shared.f32 	%f106, [%r99+48];
	fma.rn.f32 	%f107, %f105, %f106, %f104;
	ld.shared.f32 	%f108, [%r97+16];
	ld.shared.f32 	%f109, [%r99+64];
	fma.rn.f32 	%f110, %f108, %f109, %f107;
	ld.shared.f32 	%f111, [%r97+20];
	ld.shared.f32 	%f112, [%r99+80];
	fma.rn.f32 	%f113, %f111, %f112, %f110;
	ld.shared.f32 	%f114, [%r97+24];
	ld.shared.f32 	%f115, [%r99+96];
	fma.rn.f32 	%f116, %f114, %f115, %f113;
	ld.shared.f32 	%f117, [%r97+28];
	ld.shared.f32 	%f118, [%r99+112];
	fma.rn.f32 	%f144, %f117, %f118, %f116;
	add.s32 	%r118, %r118, 8;
$L__BB0_22:
	setp.eq.s32 	%p14, %r4, 0;
	@%p14 bra 	$L__BB0_29;
	setp.lt.u32 	%p15, %r5, 3;
	@%p15 bra 	$L__BB0_25;
	shl.b32 	%r100, %r118, 2;
	add.s32 	%r101, %r27, %r100;
	ld.shared.f32 	%f120, [%r101];
	shl.b32 	%r102, %r118, 4;
	add.s32 	%r103, %r39, %r102;
	ld.shared.f32 	%f121, [%r103];
	fma.rn.f32 	%f122, %f120, %f121, %f144;
	ld.shared.f32 	%f123, [%r101+4];
	ld.shared.f32 	%f124, [%r103+16];
	fma.rn.f32 	%f125, %f123, %f124, %f122;
	ld.shared.f32 	%f126, [%r101+8];
	ld.shared.f32 	%f127, [%r103+32];
	fma.rn.f32 	%f128, %f126, %f127, %f125;
	ld.shared.f32 	%f129, [%r101+12];
	ld.shared.f32 	%f130, [%r103+48];
	fma.rn.f32 	%f144, %f129, %f130, %f128;
	add.s32 	%r118, %r118, 4;
$L__BB0_25:
	setp.eq.s32 	%p16, %r6, 0;
	@%p16 bra 	$L__BB0_29;
	setp.eq.s32 	%p17, %r6, 1;
	shl.b32 	%r104, %r118, 2;
	add.s32 	%r44, %r27, %r104;
	ld.shared.f32 	%f131, [%r44];
	shl.b32 	%r105, %r118, 4;
	add.s32 	%r45, %r39, %r105;
	ld.shared.f32 	%f132, [%r45];
	fma.rn.f32 	%f144, %f131, %f132, %f144;
	@%p17 bra 	$L__BB0_29;
	setp.eq.s32 	%p18, %r6, 2;
	ld.shared.f32 	%f133, [%r44+4];
	ld.shared.f32 	%f134, [%r45+16];
	fma.rn.f32 	%f144, %f133, %f134, %f144;
	@%p18 bra 	$L__BB0_29;
	ld.shared.f32 	%f135, [%r44+8];
	ld.shared.f32 	%f136, [%r45+32];
	fma.rn.f32 	%f144, %f135, %f136, %f144;
$L__BB0_29:
	add.s32 	%r106, %r28, %r113;
	mul.wide.u32 	%rd53, %r106, 4;
	add.s64 	%rd54, %rd3, %rd53;
	st.global.f32 	[%rd54], %f144;
	add.s32 	%r113, %r113, 1;
	setp.ne.s32 	%p19, %r113, 4;
	@%p19 bra 	$L__BB0_16;
	add.s32 	%r112, %r112, 1;
	setp.eq.s32 	%p20, %r112, 4;
	@%p20 bra 	$L__BB0_32;
	bra.uni 	$L__BB0_15;
$L__BB0_31:
	mad.lo.s32 	%r51, %r1, %r48, %r2;
	mul.wide.s32 	%rd7, %r51, 4;
	add.s64 	%rd8, %rd3, %rd7;
	mov.b32 	%r52, 0;
	st.global.u32 	[%rd8], %r52;
	st.global.u32 	[%rd8+4], %r52;
	st.global.u32 	[%rd8+8], %r52;
	st.global.u32 	[%rd8+12], %r52;
	mul.wide.s32 	%rd9, %r48, 4;
	add.s64 	%rd10, %rd8, %rd9;
	st.global.u32 	[%rd10], %r52;
	st.global.u32 	[%rd10+4], %r52;
	st.global.u32 	[%rd10+8], %r52;
	st.global.u32 	[%rd10+12], %r52;
	add.s64 	%rd11, %rd10, %rd9;
	st.global.u32 	[%rd11], %r52;
	st.global.u32 	[%rd11+4], %r52;
	st.global.u32 	[%rd11+8], %r52;
	st.global.u32 	[%rd11+12], %r52;
	add.s64 	%rd12, %rd11, %rd9;
	st.global.u32 	[%rd12], %r52;
	st.global.u32 	[%rd12+4], %r52;
	st.global.u32 	[%rd12+8], %r52;
	st.global.u32 	[%rd12+12], %r52;
$L__BB0_32:
	ret;

}


// ===== COMPILED SASS (sm_100) =====

	.target	sm_100

	.elftype	@"ET_EXEC"


//--------------------- .note.nv.tkinfo           --------------------------
	.section	.note.nv.tkinfo,"",@"SHT_NOTE"
	.sectionflags	@"SHF_NOTE_NV_TKINFO"
	.tkinfo
        /*0018*/ 	.word	0x00000002
        /*0030*/ 	.string	""
        /*0030*/ 	.string	"ptxas"
        /*0030*/ 	.string	"Cuda compilation tools, release 13.0, V13.0.88"
        /*0030*/ 	.string	"Build cuda_13.0.r13.0/compiler.36424714_0"
        /*0030*/ 	.string	"-arch sm_100 -m 64 "



//--------------------- .note.nv.cuinfo           --------------------------
	.section	.note.nv.cuinfo,"",@"SHT_NOTE"
	.sectionflags	@"SHF_NOTE_NV_CUINFO"
        /*0018*/ 	.short	0x0002
        /*001a*/ 	.short	0x0064
        /*001c*/ 	.short	0x0082
	.zero		2


//--------------------- .nv.info                  --------------------------
	.section	.nv.info,"",@"SHT_CUDA_INFO"
	.align	4


	//----- nvinfo : EIATTR_REGCOUNT
	.align		4
        /*0000*/ 	.byte	0x04, 0x2f
        /*0002*/ 	.short	(.L_1 - .L_0)
	.align		4
.L_0:
        /*0004*/ 	.word	index@(_Z13MatrixMulCUDAPfS_S_i)
        /*0008*/ 	.word	0x00000020


	//----- nvinfo : EIATTR_FRAME_SIZE
	.align		4
.L_1:
        /*000c*/ 	.byte	0x04, 0x11
        /*000e*/ 	.short	(.L_3 - .L_2)
	.align		4
.L_2:
        /*0010*/ 	.word	index@(_Z13MatrixMulCUDAPfS_S_i)
        /*0014*/ 	.word	0x00000000


	//----- nvinfo : EIATTR_MIN_STACK_SIZE
	.align		4
.L_3:
        /*0018*/ 	.byte	0x04, 0x12
        /*001a*/ 	.short	(.L_5 - .L_4)
	.align		4
.L_4:
        /*001c*/ 	.word	index@(_Z13MatrixMulCUDAPfS_S_i)
        /*0020*/ 	.word	0x00000000
.L_5:


//--------------------- .nv.compat                --------------------------
	.section	.nv.compat,"",@"SHT_CUDA_COMPAT_INFO"
	.align	4
        /*0000*/ 	.byte	0x02, 0x09, 0x00, 0x00, 0x02, 0x02, 0x01, 0x00, 0x02, 0x05, 0x05, 0x00, 0x03, 0x07, 0x01, 0x01
        /*0010*/ 	.byte	0x02, 0x03, 0x00, 0x00, 0x02, 0x06, 0x01, 0x00, 0x04, 0x0b, 0x08, 0x00, 0x09, 0x00, 0x00, 0x00
        /*0020*/ 	.byte	0x00, 0x00, 0x00, 0x00


//--------------------- .nv.info._Z13MatrixMulCUDAPfS_S_i --------------------------
	.section	.nv.info._Z13MatrixMulCUDAPfS_S_i,"",@"SHT_CUDA_INFO"
	.sectionflags	@""
	.align	4


	//----- nvinfo : EIATTR_CUDA_API_VERSION
	.align		4
        /*0000*/ 	.byte	0x04, 0x37
        /*0002*/ 	.short	(.L_7 - .L_6)
.L_6:
        /*0004*/ 	.word	0x00000082


	//----- nvinfo : EIATTR_KPARAM_INFO
	.align		4
.L_7:
        /*0008*/ 	.byte	0x04, 0x17
        /*000a*/ 	.short	(.L_9 - .L_8)
.L_8:
        /*000c*/ 	.word	0x00000000
        /*0010*/ 	.short	0x0003
        /*0012*/ 	.short	0x0018
        /*0014*/ 	.byte	0x00, 0xf0, 0x11, 0x00


	//----- nvinfo : EIATTR_KPARAM_INFO
	.align		4
.L_9:
        /*0018*/ 	.byte	0x04, 0x17
        /*001a*/ 	.short	(.L_11 - .L_10)
.L_10:
        /*001c*/ 	.word	0x00000000
        /*0020*/ 	.short	0x0002
        /*0022*/ 	.short	0x0010
        /*0024*/ 	.byte	0x00, 0xf5, 0x21, 0x00


	//----- nvinfo : EIATTR_KPARAM_INFO
	.align		4
.L_11:
        /*0028*/ 	.byte	0x04, 0x17
        /*002a*/ 	.short	(.L_13 - .L_12)
.L_12:
        /*002c*/ 	.word	0x00000000
        /*0030*/ 	.short	0x0001
        /*0032*/ 	.short	0x0008
        /*0034*/ 	.byte	0x00, 0xf5, 0x21, 0x00


	//----- nvinfo : EIATTR_KPARAM_INFO
	.align		4
.L_13:
        /*0038*/ 	.byte	0x04, 0x17
        /*003a*/ 	.short	(.L_15 - .L_14)
.L_14:
        /*003c*/ 	.word	0x00000000
        /*0040*/ 	.short	0x0000
        /*0042*/ 	.short	0x0000
        /*0044*/ 	.byte	0x00, 0xf5, 0x21, 0x00


	//----- nvinfo : EIATTR_SPARSE_MMA_MASK
	.align		4
.L_15:
        /*0048*/ 	.byte	0x03, 0x50
        /*004a*/ 	.short	0x0000


	//----- nvinfo : EIATTR_MAXREG_COUNT
	.align		4
        /*004c*/ 	.byte	0x03, 0x1b
        /*004e*/ 	.short	0x00ff


	//----- nvinfo : EIATTR_MERCURY_ISA_VERSION
	.align		4
        /*0050*/ 	.byte	0x03, 0x5f
        /*0052*/ 	.short	0x0101


	//----- nvinfo : EIATTR_UNUSED_LOAD_BYTE_OFFSET
	.align		4
        /*0054*/ 	.byte	0x04, 0x44
        /*0056*/ 	.short	(.L_17 - .L_16)


	//   ....[0]....
.L_16:
        /*0058*/ 	.word	0x000011a0
        /*005c*/ 	.word	0x00000fff


	//----- nvinfo : EIATTR_VRC_CTA_INIT_COUNT
	.align		4
.L_17:
        /*0060*/ 	.byte	0x02, 0x4a
	.zero		1
	.zero		1


	//----- nvinfo : EIATTR_EXIT_INSTR_OFFSETS
	.align		4
        /*0064*/ 	.byte	0x04, 0x1c
        /*0066*/ 	.short	(.L_19 - .L_18)


	//   ....[0]....
.L_18:
        /*0068*/ 	.word	0x000012c0


	//   ....[1]....
        /*006c*/ 	.word	0x00001440


	//----- nvinfo : EIATTR_CBANK_PARAM_SIZE
	.align		4
.L_19:
        /*0070*/ 	.byte	0x03, 0x19
        /*0072*/ 	.short	0x001c


	//----- nvinfo : EIATTR_PARAM_CBANK
	.align		4
        /*0074*/ 	.byte	0x04, 0x0a
        /*0076*/ 	.short	(.L_21 - .L_20)
	.align		4
.L_20:
        /*0078*/ 	.word	index@(.nv.constant0._Z13MatrixMulCUDAPfS_S_i)
        /*007c*/ 	.short	0x0380
        /*007e*/ 	.short	0x001c


	//----- nvinfo : EIATTR_SW_WAR
	.align		4
.L_21:
        /*0080*/ 	.byte	0x04, 0x36
        /*0082*/ 	.short	(.L_23 - .L_22)
.L_22:
        /*0084*/ 	.word	0x00000008
.L_23:


//--------------------- .nv.callgraph             --------------------------
	.section	.nv.callgraph,"",@"SHT_CUDA_CALLGRAPH"
	.align	4
	.sectionentsize	8
	.align		4
        /*0000*/ 	.word	0x00000000
	.align		4
        /*0004*/ 	.word	0xffffffff
	.align		4
        /*0008*/ 	.word	0x00000000
	.align		4
        /*000c*/ 	.word	0xfffffffe
	.align		4
        /*0010*/ 	.word	0x00000000
	.align		4
        /*0014*/ 	.word	0xfffffffd
	.align		4
        /*0018*/ 	.word	0x00000000
	.align		4
        /*001c*/ 	.word	0xfffffffc


//--------------------- .text._Z13MatrixMulCUDAPfS_S_i --------------------------
	.section	.text._Z13MatrixMulCUDAPfS_S_i,"ax",@progbits
	.align	128
        .global         _Z13MatrixMulCUDAPfS_S_i
        .type           _Z13MatrixMulCUDAPfS_S_i,@function
        .size           _Z13MatrixMulCUDAPfS_S_i,(.L_x_15 - _Z13MatrixMulCUDAPfS_S_i)
        .other          _Z13MatrixMulCUDAPfS_S_i,@"STO_CUDA_ENTRY STV_DEFAULT"
_Z13MatrixMulCUDAPfS_S_i:
.text._Z13MatrixMulCUDAPfS_S_i:
[----:B------:R-:W-:Y:S08]  /*0000*/  LDC R1, c[0x0][0x37c] ;  /* 0x0000df00ff017b82 */ /* 0x000ff00000000800 */
[----:B------:R-:W0:Y:S01]  /*0010*/  LDC R9, c[0x0][0x398] ;  /* 0x0000e600ff097b82 */ /* 0x000e220000000800 */
[----:B------:R-:W1:Y:S01]  /*0020*/  S2R R21, SR_CTAID.Y ;  /* 0x0000000000157919 */ /* 0x000e620000002600 */
[----:B------:R-:W2:Y:S06]  /*0030*/  LDCU.64 UR10, c[0x0][0x358] ;  /* 0x00006b00ff0a77ac */ /* 0x000eac0008000a00 */
[----:B------:R-:W3:Y:S01]  /*0040*/  S2UR UR5, SR_CTAID.X ;  /* 0x00000000000579c3 */ /* 0x000ee20000002500 */
[----:B0-----:R-:W-:Y:S01]  /*0050*/  ISETP.GE.AND P0, PT, R9, 0x1, PT ;  /* 0x000000010900780c */ /* 0x001fe20003f06270 */
[----:B---3--:R-:W-:Y:S01]  /*0060*/  USHF.L.U32 UR5, UR5, 0x2, URZ ;  /* 0x0000000205057899 */ /* 0x008fe200080006ff */
[----:B-1----:R-:W-:-:S11]  /*0070*/  SHF.L.U32 R21, R21, 0x2, RZ ;  /* 0x0000000215157819 */ /* 0x002fd600000006ff */
[----:B--2---:R-:W-:Y:S05]  /*0080*/  @!P0 BRA `(.L_x_0) ;  /* 0x0000001000948947 */ /* 0x004fea0003800000 */
[C---:B------:R-:W-:Y:S01]  /*0090*/  LOP3.LUT R18, R9.reuse, 0x7, RZ, 0xc0, !PT ;  /* 0x0000000709127812 */ /* 0x040fe200078ec0ff */
[----:B------:R-:W-:Y:S01]  /*00a0*/  UMOV UR4, URZ ;  /* 0x000000ff00047c82 */ /* 0x000fe20008000000 */
[C---:B------:R-:W-:Y:S02]  /*00b0*/  IADD3 R19, PT, PT, R9.reuse, -0x1, RZ ;  /* 0xffffffff09137810 */ /* 0x040fe40007ffe0ff */
[C---:B------:R-:W-:Y:S02]  /*00c0*/  LOP3.LUT R16, R9.reuse, 0x3, RZ, 0xc0, !PT ;  /* 0x0000000309107812 */ /* 0x040fe400078ec0ff */
[----:B------:R-:W-:Y:S02]  /*00d0*/  LOP3.LUT R0, R9, 0x7ffffff8, RZ, 0xc0, !PT ;  /* 0x7ffffff809007812 */ /* 0x000fe400078ec0ff */
[----:B------:R-:W-:-:S07]  /*00e0*/  IADD3 R17, PT, PT, R18, -0x1, RZ ;  /* 0xffffffff12117810 */ /* 0x000fce0007ffe0ff */
.L_x_6:
[----:B0-----:R-:W0:Y:S01]  /*00f0*/  S2UR UR8, SR_CgaCtaId ;  /* 0x00000000000879c3 */ /* 0x001e220000008800 */
[----:B------:R-:W-:Y:S01]  /*0100*/  UMOV UR6, 0x400 ;  /* 0x0000040000067882 */ /* 0x000fe20000000000 */
[----:B------:R-:W-:Y:S01]  /*0110*/  ISETP.GE.U32.AND P0, PT, R19, 0x7, PT ;  /* 0x000000071300780c */ /* 0x000fe20003f06070 */
[----:B------:R-:W-:Y:S01]  /*0120*/  UIADD3 UR7, UPT, UPT, UR6, 0x100, URZ ;  /* 0x0000010006077890 */ /* 0x000fe2000fffe0ff */
[----:B------:R-:W-:Y:S02]  /*0130*/  VIADD R12, R21, UR4 ;  /* 0x00000004150c7c36 */ /* 0x000fe40008000000 */
[----:B------:R-:W-:Y:S02]  /*0140*/  HFMA2 R11, -RZ, RZ, 0, 0 ;  /* 0x00000000ff0b7431 */ /* 0x000fe400000001ff */
[----:B-1----:R-:W1:Y:S01]  /*0150*/  LDC R13, c[0x0][0x398] ;  /* 0x0000e600ff0d7b82 */ /* 0x002e620000000800 */
[----:B0-----:R-:W-:Y:S02]  /*0160*/  ULEA UR6, UR8, UR6, 0x18 ;  /* 0x0000000608067291 */ /* 0x001fe4000f8ec0ff */
[----:B------:R-:W-:-:S02]  /*0170*/  ULEA UR7, UR8, UR7, 0x18 ;  /* 0x0000000708077291 */ /* 0x000fc4000f8ec0ff */
[----:B------:R-:W-:Y:S02]  /*0180*/  UIADD3 UR8, UPT, UPT, UR5, UR4, URZ ;  /* 0x0000000405087290 */ /* 0x000fe4000fffe0ff */
[----:B------:R-:W-:Y:S02]  /*0190*/  ULEA UR6, UR4, UR6, 0x6 ;  /* 0x0000000604067291 */ /* 0x000fe4000f8e30ff */
[----:B------:R-:W-:Y:S01]  /*01a0*/  ULEA UR7, UR4, UR7, 0x2 ;  /* 0x0000000704077291 */ /* 0x000fe2000f8e10ff */
[----:B-1----:R-:W-:Y:S01]  /*01b0*/  IMAD R12, R12, R13, RZ ;  /* 0x0000000d0c0c7224 */ /* 0x002fe200078e02ff */
[----:B------:R-:W-:-:S04]  /*01c0*/  UIADD3 UR4, UPT, UPT, UR4, 0x1, URZ ;  /* 0x0000000104047890 */ /* 0x000fc8000fffe0ff */
[----:B------:R-:W-:Y:S01]  /*01d0*/  UISETP.NE.AND UP0, UPT, UR4, 0x4, UPT ;  /* 0x000000040400788c */ /* 0x000fe2000bf05270 */
[----:B--2---:R-:W-:Y:S10]  /*01e0*/  @!P0 BRA `(.L_x_1) ;  /* 0x0000000000d08947 */ /* 0x004ff40003800000 */
[----:B------:R-:W-:-:S07]  /*01f0*/  MOV R23, RZ ;  /* 0x000000ff00177202 */ /* 0x000fce0000000f00 */
.L_x_2:
[----:B0-----:R-:W0:Y:S01]  /*0200*/  LDC.64 R2, c[0x0][0x388] ;  /* 0x0000e200ff027b82 */ /* 0x001e220000000a00 */
[----:B------:R-:W-:Y:S01]  /*0210*/  IADD3 R7, PT, PT, R12, R23, RZ ;  /* 0x000000170c077210 */ /* 0x000fe20007ffe0ff */
[----:B------:R-:W-:-:S06]  /*0220*/  IMAD R15, R23, R13, UR8 ;  /* 0x00000008170f7e24 */ /* 0x000fcc000f8e020d */
[----:B------:R-:W1:Y:S01]  /*0230*/  LDC.64 R4, c[0x0][0x390] ;  /* 0x0000e400ff047b82 */ /* 0x000e620000000a00 */
[----:B0-----:R-:W-:-:S05]  /*0240*/  IMAD.WIDE.U32 R2, R7, 0x4, R2 ;  /* 0x0000000407027825 */ /* 0x001fca00078e0002 */
[----:B------:R-:W2:Y:S01]  /*0250*/  LDG.E R26, desc[UR10][R2.64] ;  /* 0x0000000a021a7981 */ /* 0x000ea2000c1e1900 */
[----:B-1----:R-:W-:Y:S01]  /*0260*/  IMAD.WIDE R14, R15, 0x4, R4 ;  /* 0x000000040f0e7825 */ /* 0x002fe200078e0204 */
[----:B------:R-:W-:Y:S02]  /*0270*/  LEA R20, R23, UR6, 0x2 ;  /* 0x0000000617147c11 */ /* 0x000fe4000f8e10ff */
[----:B------:R-:W3:Y:S04]  /*0280*/  LDG.E R28, desc[UR10][R2.64+0x8] ;  /* 0x0000080a021c7981 */ /* 0x000ee8000c1e1900 */
[----:B------:R0:W4:Y:S01]  /*0290*/  LDG.E R24, desc[UR10][R14.64] ;  /* 0x0000000a0e187981 */ /* 0x000122000c1e1900 */
[----:B------:R-:W-:Y:S01]  /*02a0*/  IMAD.WIDE.U32 R4, R13, 0x4, R14 ;  /* 0x000000040d047825 */ /* 0x000fe200078e000e */
[----:B------:R-:W-:-:S04]  /*02b0*/  LEA R22, R23, UR7, 0x4 ;  /* 0x0000000717167c11 */ /* 0x000fc8000f8e20ff */
[----:B------:R1:W5:Y:S01]  /*02c0*/  LDG.E R25, desc[UR10][R4.64] ;  /* 0x0000000a04197981 */ /* 0x000362000c1e1900 */
[----:B------:R-:W-:-:S05]  /*02d0*/  IMAD.WIDE.U32 R6, R13, 0x4, R4 ;  /* 0x000000040d067825 */ /* 0x000fca00078e0004 */
[----:B------:R1:W3:Y:S01]  /*02e0*/  LDG.E R27, desc[UR10][R6.64] ;  /* 0x0000000a061b7981 */ /* 0x0002e2000c1e1900 */
[----:B------:R-:W-:-:S04]  /*02f0*/  IMAD.WIDE.U32 R8, R13, 0x4, R6 ;  /* 0x000000040d087825 */ /* 0x000fc800078e0006 */
[C---:B------:R-:W-:Y:S02]  /*0300*/  IMAD.WIDE.U32 R10, R13.reuse, 0x4, R8 ;  /* 0x000000040d0a7825 */ /* 0x040fe400078e0008 */
[----:B------:R-:W3:Y:S02]  /*0310*/  LDG.E R9, desc[UR10][R8.64] ;  /* 0x0000000a08097981 */ /* 0x000ee4000c1e1900 */
[C---:B0-----:R-:W-:Y:S02]  /*0320*/  IMAD.WIDE.U32 R14, R13.reuse, 0x4, R10 ;  /* 0x000000040d0e7825 */ /* 0x041fe400078e000a */
[----:B------:R-:W3:Y:S02]  /*0330*/  LDG.E R29, desc[UR10][R10.64] ;  /* 0x0000000a0a1d7981 */ /* 0x000ee4000c1e1900 */
[C---:B-1----:R-:W-:Y:S02]  /*0340*/  IMAD.WIDE.U32 R4, R13.reuse, 0x4, R14 ;  /* 0x000000040d047825 */ /* 0x042fe400078e000e */
[----:B------:R-:W3:Y:S04]  /*0350*/  LDG.E R8, desc[UR10][R2.64+0x18] ;  /* 0x0000180a02087981 */ /* 0x000ee8000c1e1900 */
[----:B------:R-:W3:Y:S01]  /*0360*/  LDG.E R11, desc[UR10][R2.64+0xc] ;  /* 0x00000c0a020b7981 */ /* 0x000ee2000c1e1900 */
[----:B------:R-:W-:-:S03]  /*0370*/  IMAD.WIDE.U32 R6, R13, 0x4, R4 ;  /* 0x000000040d067825 */ /* 0x000fc600078e0004 */
[----:B------:R-:W3:Y:S04]  /*0380*/  LDG.E R10, desc[UR10][R2.64+0x10] ;  /* 0x0000100a020a7981 */ /* 0x000ee8000c1e1900 */
[----:B------:R-:W3:Y:S04]  /*0390*/  LDG.E R7, desc[UR10][R6.64] ;  /* 0x0000000a06077981 */ /* 0x000ee8000c1e1900 */
[----:B--2---:R0:W-:Y:S04]  /*03a0*/  STS [R20], R26 ;  /* 0x0000001a14007388 */ /* 0x0041e80000000800 */
[----:B----4-:R1:W-:Y:S04]  /*03b0*/  STS [R22], R24 ;  /* 0x0000001816007388 */ /* 0x0103e80000000800 */
[----:B0-----:R-:W2:Y:S04]  /*03c0*/  LDG.E R26, desc[UR10][R14.64] ;  /* 0x0000000a0e1a7981 */ /* 0x001ea8000c1e1900 */
[----:B-1----:R-:W4:Y:S04]  /*03d0*/  LDG.E R24, desc[UR10][R2.64+0x4] ;  /* 0x0000040a02187981 */ /* 0x002f28000c1e1900 */
[----:B------:R-:W2:Y:S04]  /*03e0*/  LDG.E R15, desc[UR10][R2.64+0x14] ;  /* 0x0000140a020f7981 */ /* 0x000ea8000c1e1900 */
[----:B------:R-:W2:Y:S04]  /*03f0*/  LDG.E R14, desc[UR10][R4.64] ;  /* 0x0000000a040e7981 */ /* 0x000ea8000c1e1900 */
[----:B------:R-:W2:Y:S01]  /*0400*/  LDG.E R3, desc[UR10][R2.64+0x1c] ;  /* 0x00001c0a02037981 */ /* 0x000ea2000c1e1900 */
[----:B------:R-:W-:-:S05]  /*0410*/  VIADD R23, R23, 0x8 ;  /* 0x0000000817177836 */ /* 0x000fca0000000000 */
[----:B------:R-:W-:Y:S01]  /*0420*/  ISETP.NE.AND P0, PT, R23, R0, PT ;  /* 0x000000001700720c */ /* 0x000fe20003f05270 */
[----:B----4-:R0:W-:Y:S04]  /*0430*/  STS [R20+0x4], R24 ;  /* 0x0000041814007388 */ /* 0x0101e80000000800 */
[----:B-----5:R0:W-:Y:S04]  /*0440*/  STS [R22+0x10], R25 ;  /* 0x0000101916007388 */ /* 0x0201e80000000800 */
[----:B---3--:R0:W-:Y:S04]  /*0450*/  STS [R20+0x8], R28 ;  /* 0x0000081c14007388 */ /* 0x0081e80000000800 */
[----:B------:R0:W-:Y:S04]  /*0460*/  STS [R22+0x20], R27 ;  /* 0x0000201b16007388 */ /* 0x0001e80000000800 */
[----:B------:R0:W-:Y:S04]  /*0470*/  STS [R20+0xc], R11 ;  /* 0x00000c0b14007388 */ /* 0x0001e80000000800 */
[----:B------:R0:W-:Y:S04]  /*0480*/  STS [R22+0x30], R9 ;  /* 0x0000300916007388 */ /* 0x0001e80000000800 */
[----:B------:R0:W-:Y:S04]  /*0490*/  STS [R20+0x10], R10 ;  /* 0x0000100a14007388 */ /* 0x0001e80000000800 */
[----:B------:R0:W-:Y:S04]  /*04a0*/  STS [R22+0x40], R29 ;  /* 0x0000401d16007388 */ /* 0x0001e80000000800 */
[----:B--2---:R0:W-:Y:S04]  /*04b0*/  STS [R20+0x14], R15 ;  /* 0x0000140f14007388 */ /* 0x0041e80000000800 */
[----:B------:R0:W-:Y:S04]  /*04c0*/  STS [R22+0x50], R26 ;  /* 0x0000501a16007388 */ /* 0x0001e80000000800 */
[----:B------:R0:W-:Y:S04]  /*04d0*/  STS [R20+0x18], R8 ;  /* 0x0000180814007388 */ /* 0x0001e80000000800 */
[----:B------:R0:W-:Y:S04]  /*04e0*/  STS [R22+0x60], R14 ;  /* 0x0000600e16007388 */ /* 0x0001e80000000800 */
[----:B------:R0:W-:Y:S04]  /*04f0*/  STS [R20+0x1c], R3 ;  /* 0x00001c0314007388 */ /* 0x0001e80000000800 */
[----:B------:R0:W-:Y:S01]  /*0500*/  STS [R22+0x70], R7 ;  /* 0x0000700716007388 */ /* 0x0001e20000000800 */
[----:B------:R-:W-:Y:S05]  /*0510*/  @P0 BRA `(.L_x_2) ;  /* 0xfffffffc00380947 */ /* 0x000fea000383ffff */
[----:B0-----:R-:W-:-:S07]  /*0520*/  MOV R11, R0 ;  /* 0x00000000000b7202 */ /* 0x001fce0000000f00 */
.L_x_1:
[----:B------:R-:W-:-:S13]  /*0530*/  ISETP.NE.AND P0, PT, R18, RZ, PT ;  /* 0x000000ff1200720c */ /* 0x000fda0003f05270 */
[----:B------:R-:W-:Y:S05]  /*0540*/  @!P0 BRA `(.L_x_3) ;  /* 0x0000000400308947 */ /* 0x000fea0003800000 */
[----:B------:R-:W-:Y:S02]  /*0550*/  ISETP.GE.U32.AND P1, PT, R17, 0x3, PT ;  /* 0x000000031100780c */ /* 0x000fe40003f26070 */
[----:B------:R-:W-:-:S11]  /*0560*/  ISETP.NE.AND P0, PT, R16, RZ, PT ;  /* 0x000000ff1000720c */ /* 0x000fd60003f05270 */
[----:B------:R-:W-:Y:S05]  /*0570*/  @!P1 BRA `(.L_x_4) ;  /* 0x0000000000849947 */ /* 0x000fea0003800000 */
[----:B------:R-:W0:Y:S01]  /*0580*/  LDC.64 R2, c[0x0][0x390] ;  /* 0x0000e400ff027b82 */ /* 0x000e220000000a00 */
[----:B------:R-:W-:Y:S01]  /*0590*/  IMAD R5, R11, R13, UR8 ;  /* 0x000000080b057e24 */ /* 0x000fe2000f8e020d */
[CC--:B------:R-:W-:Y:S02]  /*05a0*/  IADD3 R10, P1, PT, R12.reuse, R11.reuse, RZ ;  /* 0x0000000b0c0a7210 */ /* 0x0c0fe40007f3e0ff */
[----:B------:R-:W-:Y:S02]  /*05b0*/  IADD3 R15, PT, PT, R12, R11, RZ ;  /* 0x0000000b0c0f7210 */ /* 0x000fe40007ffe0ff */
[----:B------:R-:W-:Y:S02]  /*05c0*/  IADD3.X R14, PT, PT, RZ, RZ, RZ, P1, !PT ;  /* 0x000000ffff0e7210 */ /* 0x000fe40000ffe4ff */
[----:B------:R-:W1:Y:S08]  /*05d0*/  LDC.64 R6, c[0x0][0x388] ;  /* 0x0000e200ff067b82 */ /* 0x000e700000000a00 */
[----:B------:R-:W2:Y:S01]  /*05e0*/  LDC.64 R8, c[0x0][0x388] ;  /* 0x0000e200ff087b82 */ /* 0x000ea20000000a00 */
[----:B0-----:R-:W-:-:S04]  /*05f0*/  IMAD.WIDE R2, R5, 0x4, R2 ;  /* 0x0000000405027825 */ /* 0x001fc800078e0202 */
[----:B------:R-:W-:Y:S01]  /*0600*/  IMAD.WIDE.U32 R4, R13, 0x4, R2 ;  /* 0x000000040d047825 */ /* 0x000fe200078e0002 */
[C---:B-1----:R-:W-:Y:S01]  /*0610*/  LEA R6, P1, R10.reuse, R6, 0x2 ;  /* 0x000000060a067211 */ /* 0x042fe200078210ff */
[----:B------:R-:W3:Y:S03]  /*0620*/  LDG.E R2, desc[UR10][R2.64] ;  /* 0x0000000a02027981 */ /* 0x000ee6000c1e1900 */
[----:B------:R-:W-:Y:S01]  /*0630*/  LEA.HI.X R7, R10, R7, R14, 0x2, P1 ;  /* 0x000000070a077211 */ /* 0x000fe200008f140e */
[----:B--2---:R-:W-:-:S04]  /*0640*/  IMAD.WIDE.U32 R8, R15, 0x4, R8 ;  /* 0x000000040f087825 */ /* 0x004fc800078e0008 */
[----:B------:R-:W2:Y:S01]  /*0650*/  LDG.E R10, desc[UR10][R6.64+0x4] ;  /* 0x0000040a060a7981 */ /* 0x000ea2000c1e1900 */
[----:B------:R-:W-:-:S03]  /*0660*/  IMAD.WIDE.U32 R14, R13, 0x4, R4 ;  /* 0x000000040d0e7825 */ /* 0x000fc600078e0004 */
[----:B------:R-:W4:Y:S04]  /*0670*/  LDG.E R20, desc[UR10][R6.64+0x8] ;  /* 0x0000080a06147981 */ /* 0x000f28000c1e1900 */
[----:B------:R-:W5:Y:S01]  /*0680*/  LDG.E R8, desc[UR10][R8.64] ;  /* 0x0000000a08087981 */ /* 0x000f62000c1e1900 */
[----:B------:R-:W-:-:S03]  /*0690*/  IMAD.WIDE.U32 R22, R13, 0x4, R14 ;  /* 0x000000040d167825 */ /* 0x000fc600078e000e */
[----:B------:R-:W4:Y:S04]  /*06a0*/  LDG.E R4, desc[UR10][R4.64] ;  /* 0x0000000a04047981 */ /* 0x000f28000c1e1900 */
[----:B------:R-:W4:Y:S04]  /*06b0*/  LDG.E R14, desc[UR10][R14.64] ;  /* 0x0000000a0e0e7981 */ /* 0x000f28000c1e1900 */
[----:B------:R-:W4:Y:S04]  /*06c0*/  LDG.E R24, desc[UR10][R6.64+0xc] ;  /* 0x00000c0a06187981 */ /* 0x000f28000c1e1900 */
[----:B------:R-:W4:Y:S01]  /*06d0*/  LDG.E R22, desc[UR10][R22.64] ;  /* 0x0000000a16167981 */ /* 0x000f22000c1e1900 */
[----:B------:R-:W-:-:S02]  /*06e0*/  LEA R25, R11, UR6, 0x2 ;  /* 0x000000060b197c11 */ /* 0x000fc4000f8e10ff */
[C---:B------:R-:W-:Y:S01]  /*06f0*/  LEA R27, R11.reuse, UR7, 0x4 ;  /* 0x000000070b1b7c11 */ /* 0x040fe2000f8e20ff */
[----:B------:R-:W-:Y:S02]  /*0700*/  VIADD R11, R11, 0x4 ;  /* 0x000000040b0b7836 */ /* 0x000fe40000000000 */
[----:B-----5:R0:W-:Y:S04]  /*0710*/  STS [R25], R8 ;  /* 0x0000000819007388 */ /* 0x0201e80000000800 */
[----:B---3--:R0:W-:Y:S04]  /*0720*/  STS [R27], R2 ;  /* 0x000000021b007388 */ /* 0x0081e80000000800 */
[----:B--2---:R0:W-:Y:S04]  /*0730*/  STS [R25+0x4], R10 ;  /* 0x0000040a19007388 */ /* 0x0041e80000000800 */
[----:B----4-:R0:W-:Y:S04]  /*0740*/  STS [R27+0x10], R4 ;  /* 0x000010041b007388 */ /* 0x0101e80000000800 */
[----:B------:R0:W-:Y:S04]  /*0750*/  STS [R25+0x8], R20 ;  /* 0x0000081419007388 */ /* 0x0001e80000000800 */
[----:B------:R0:W-:Y:S04]  /*0760*/  STS [R27+0x20], R14 ;  /* 0x0000200e1b007388 */ /* 0x0001e80000000800 */
[----:B------:R0:W-:Y:S04]  /*0770*/  STS [R25+0xc], R24 ;  /* 0x00000c1819007388 */ /* 0x0001e80000000800 */
[----:B------:R0:W-:Y:S02]  /*0780*/  STS [R27+0x30], R22 ;  /* 0x000030161b007388 */ /* 0x0001e40000000800 */
.L_x_4:
[----:B------:R-:W-:Y:S05]  /*0790*/  @!P0 BRA `(.L_x_3) ;  /* 0x00000000009c8947 */ /* 0x000fea0003800000 */
[----:B------:R-:W-:Y:S02]  /*07a0*/  ISETP.NE.AND P1, PT, R16, 0x1, PT ;  /* 0x000000011000780c */ /* 0x000fe40003f25270 */
[----:B------:R-:W-:-:S11]  /*07b0*/  LOP3.LUT P0, RZ, R13, 0x1, RZ, 0xc0, !PT ;  /* 0x000000010dff7812 */ /* 0x000fd6000780c0ff */
[----:B------:R-:W-:Y:S05]  /*07c0*/  @!P1 BRA `(.L_x_5) ;  /* 0x00000000005c9947 */ /* 0x000fea0003800000 */
[----:B0-----:R-:W0:Y:S01]  /*07d0*/  LDC.64 R4, c[0x0][0x390] ;  /* 0x0000e400ff047b82 */ /* 0x001e220000000a00 */
[----:B------:R-:W-:Y:S01]  /*07e0*/  IMAD R15, R11, R13, UR8 ;  /* 0x000000080b0f7e24 */ /* 0x000fe2000f8e020d */
[CC--:B------:R-:W-:Y:S02]  /*07f0*/  IADD3 R10, P1, PT, R12.reuse, R11.reuse, RZ ;  /* 0x0000000b0c0a7210 */ /* 0x0c0fe40007f3e0ff */
[----:B------:R-:W-:Y:S02]  /*0800*/  IADD3 R9, PT, PT, R12, R11, RZ ;  /* 0x0000000b0c097210 */ /* 0x000fe40007ffe0ff */
[----:B------:R-:W-:Y:S02]  /*0810*/  IADD3.X R14, PT, PT, RZ, RZ, RZ, P1, !PT ;  /* 0x000000ffff0e7210 */ /* 0x000fe40000ffe4ff */
[----:B------:R-:W1:Y:S08]  /*0820*/  LDC.64 R2, c[0x0][0x388] ;  /* 0x0000e200ff027b82 */ /* 0x000e700000000a00 */
[----:B------:R-:W2:Y:S01]  /*0830*/  LDC.64 R6, c[0x0][0x388] ;  /* 0x0000e200ff067b82 */ /* 0x000ea20000000a00 */
[----:B0-----:R-:W-:Y:S01]  /*0840*/  IMAD.WIDE R4, R15, 0x4, R4 ;  /* 0x000000040f047825 */ /* 0x001fe200078e0204 */
[----:B-1----:R-:W-:-:S04]  /*0850*/  LEA R2, P1, R10, R2, 0x2 ;  /* 0x000000020a027211 */ /* 0x002fc800078210ff */
[----:B------:R-:W-:Y:S01]  /*0860*/  LEA.HI.X R3, R10, R3, R14, 0x2, P1 ;  /* 0x000000030a037211 */ /* 0x000fe200008f140e */
[----:B--2---:R-:W-:-:S04]  /*0870*/  IMAD.WIDE.U32 R8, R9, 0x4, R6 ;  /* 0x0000000409087825 */ /* 0x004fc800078e0006 */
[----:B------:R-:W2:Y:S01]  /*0880*/  LDG.E R2, desc[UR10][R2.64+0x4] ;  /* 0x0000040a02027981 */ /* 0x000ea2000c1e1900 */
[----:B------:R-:W-:-:S03]  /*0890*/  IMAD.WIDE.U32 R6, R13, 0x4, R4 ;  /* 0x000000040d067825 */ /* 0x000fc600078e0004 */
[----:B------:R-:W3:Y:S04]  /*08a0*/  LDG.E R8, desc[UR10][R8.64] ;  /* 0x0000000a08087981 */ /* 0x000ee8000c1e1900 */
[----:B------:R-:W4:Y:S04]  /*08b0*/  LDG.E R4, desc[UR10][R4.64] ;  /* 0x0000000a04047981 */ /* 0x000f28000c1e1900 */
[----:B------:R-:W5:Y:S01]  /*08c0*/  LDG.E R6, desc[UR10][R6.64] ;  /* 0x0000000a06067981 */ /* 0x000f62000c1e1900 */
[C---:B------:R-:W-:Y:S02]  /*08d0*/  LEA R15, R11.reuse, UR6, 0x2 ;  /* 0x000000060b0f7c11 */ /* 0x040fe4000f8e10ff */
[----:B------:R-:W-:-:S02]  /*08e0*/  LEA R23, R11, UR7, 0x4 ;  /* 0x000000070b177c11 */ /* 0x000fc4000f8e20ff */
[----:B------:R-:W-:Y:S01]  /*08f0*/  IADD3 R11, PT, PT, R11, 0x2, RZ ;  /* 0x000000020b0b7810 */ /* 0x000fe20007ffe0ff */
[----:B---3--:R1:W-:Y:S04]  /*0900*/  STS [R15], R8 ;  /* 0x000000080f007388 */ /* 0x0083e80000000800 */
[----:B----4-:R1:W-:Y:S04]  /*0910*/  STS [R23], R4 ;  /* 0x0000000417007388 */ /* 0x0103e80000000800 */
[----:B--2---:R1:W-:Y:S04]  /*0920*/  STS [R15+0x4], R2 ;  /* 0x000004020f007388 */ /* 0x0043e80000000800 */
[----:B-----5:R1:W-:Y:S02]  /*0930*/  STS [R23+0x10], R6 ;  /* 0x0000100617007388 */ /* 0x0203e40000000800 */
.L_x_5:
[----:B------:R-:W-:Y:S05]  /*0940*/  @!P0 BRA `(.L_x_3) ;  /* 0x0000000000308947 */ /* 0x000fea0003800000 */
[----:B01----:R-:W0:Y:S01]  /*0950*/  LDC.64 R2, c[0x0][0x388] ;  /* 0x0000e200ff027b82 */ /* 0x003e220000000a00 */
[----:B------:R-:W-:Y:S02]  /*0960*/  IMAD.IADD R7, R12, 0x1, R11 ;  /* 0x000000010c077824 */ /* 0x000fe400078e020b */
[----:B------:R-:W-:-:S05]  /*0970*/  IMAD R9, R11, R13, UR8 ;  /* 0x000000080b097e24 */ /* 0x000fca000f8e020d */
[----:B------:R-:W1:Y:S01]  /*0980*/  LDC.64 R4, c[0x0][0x390] ;  /* 0x0000e400ff047b82 */ /* 0x000e620000000a00 */
[----:B0-----:R-:W-:-:S06]  /*0990*/  IMAD.WIDE.U32 R2, R7, 0x4, R2 ;  /* 0x0000000407027825 */ /* 0x001fcc00078e0002 */
[----:B------:R-:W2:Y:S01]  /*09a0*/  LDG.E R2, desc[UR10][R2.64] ;  /* 0x0000000a02027981 */ /* 0x000ea2000c1e1900 */
[----:B-1----:R-:W-:-:S06]  /*09b0*/  IMAD.WIDE R4, R9, 0x4, R4 ;  /* 0x0000000409047825 */ /* 0x002fcc00078e0204 */
[----:B------:R-:W3:Y:S01]  /*09c0*/  LDG.E R4, desc[UR10][R4.64] ;  /* 0x0000000a04047981 */ /* 0x000ee2000c1e1900 */
[C---:B------:R-:W-:Y:S02]  /*09d0*/  LEA R7, R11.reuse, UR6, 0x2 ;  /* 0x000000060b077c11 */ /* 0x040fe4000f8e10ff */
[----:B------:R-:W-:-:S03]  /*09e0*/  LEA R9, R11, UR7, 0x4 ;  /* 0x000000070b097c11 */ /* 0x000fc6000f8e20ff */
[----:B--2---:R2:W-:Y:S04]  /*09f0*/  STS [R7], R2 ;  /* 0x0000000207007388 */ /* 0x0045e80000000800 */
[----:B---3--:R2:W-:Y:S02]  /*0a00*/  STS [R9], R4 ;  /* 0x0000000409007388 */ /* 0x0085e40000000800 */
.L_x_3:
[----:B------:R-:W-:Y:S05]  /*0a10*/  BRA.U UP0, `(.L_x_6) ;  /* 0xfffffff500b47547 */ /* 0x000fea000b83ffff */
[C---:B--2---:R-:W-:Y:S02]  /*0a20*/  LOP3.LUT R7, R13.reuse, 0xf, RZ, 0xc0, !PT ;  /* 0x0000000f0d077812 */ /* 0x044fe400078ec0ff */
[----:B-1----:R-:W-:Y:S02]  /*0a30*/  LOP3.LUT R6, R13, 0x7ffffff0, RZ, 0xc0, !PT ;  /* 0x7ffffff00d067812 */ /* 0x002fe400078ec0ff */
[----:B------:R-:W-:Y:S02]  /*0a40*/  IADD3 R0, PT, PT, R7, -0x1, RZ ;  /* 0xffffffff07007810 */ /* 0x000fe40007ffe0ff */
[----:B0-----:R-:W-:Y:S02]  /*0a50*/  IADD3 R2, PT, PT, -R6, RZ, RZ ;  /* 0x000000ff06027210 */ /* 0x001fe40007ffe1ff */
[----:B------:R-:W-:Y:S01]  /*0a60*/  ISETP.GE.U32.AND P0, PT, R0, 0x7, PT ;  /* 0x000000070000780c */ /* 0x000fe20003f06070 */
[----:B------:R-:W-:-:S12]  /*0a70*/  HFMA2 R0, -RZ, RZ, 0, 0 ;  /* 0x00000000ff007431 */ /* 0x000fd800000001ff */
.L_x_13:
[----:B0-----:R-:W0:Y:S01]  /*0a80*/  S2R R4, SR_CgaCtaId ;  /* 0x0000000000047919 */ /* 0x001e220000008800 */
[----:B------:R-:W1:Y:S01]  /*0a90*/  LDC R5, c[0x0][0x398] ;  /* 0x0000e600ff057b82 */ /* 0x000e620000000800 */
[----:B------:R-:W-:Y:S01]  /*0aa0*/  MOV R3, 0x400 ;  /* 0x0000040000037802 */ /* 0x000fe20000000f00 */
[----:B------:R-:W-:-:S03]  /*0ab0*/  UMOV UR4, URZ ;  /* 0x000000ff00047c82 */ /* 0x000fc60008000000 */
[----:B0-----:R-:W-:Y:S01]  /*0ac0*/  LEA R3, R4, R3, 0x18 ;  /* 0x0000000304037211 */ /* 0x001fe200078ec0ff */
[----:B------:R-:W-:-:S03]  /*0ad0*/  IMAD.IADD R4, R21, 0x1, R0 ;  /* 0x0000000115047824 */ /* 0x000fc600078e0200 */
[----:B------:R-:W-:Y:S01]  /*0ae0*/  LEA R3, R0, R3, 0x6 ;  /* 0x0000000300037211 */ /* 0x000fe200078e30ff */
[----:B-1----:R-:W-:-:S03]  /*0af0*/  IMAD R4, R4, R5, UR5 ;  /* 0x0000000504047e24 */ /* 0x002fc6000f8e0205 */
[----:B------:R-:W-:-:S07]  /*0b00*/  IADD3 R5, PT, PT, R3, 0x20, RZ ;  /* 0x0000002003057810 */ /* 0x000fce0007ffe0ff */
.L_x_12:
[----:B------:R-:W-:Y:S01]  /*0b10*/  ISETP.GE.U32.AND P1, PT, R19, 0xf, PT ;  /* 0x0000000f1300780c */ /* 0x000fe20003f26070 */
[----:B------:R-:W-:Y:S01]  /*0b20*/  IMAD.MOV.U32 R20, RZ, RZ, RZ ;  /* 0x000000ffff147224 */ /* 0x000fe200078e00ff */
[----:B0-----:R-:W-:-:S11]  /*0b30*/  MOV R23, RZ ;  /* 0x000000ff00177202 */ /* 0x001fd60000000f00 */
[----:B------:R-:W-:Y:S05]  /*0b40*/  @!P1 BRA `(.L_x_7) ;  /* 0x0000000000cc9947 */ /* 0x000fea0003800000 */
[----:B------:R-:W0:Y:S01]  /*0b50*/  S2UR UR7, SR_CgaCtaId ;  /* 0x00000000000779c3 */ /* 0x000e220000008800 */
[----:B------:R-:W-:Y:S01]  /*0b60*/  UMOV UR6, 0x400 ;  /* 0x0000040000067882 */ /* 0x000fe20000000000 */
[----:B------:R-:W-:Y:S01]  /*0b70*/  HFMA2 R23, -RZ, RZ, 0, 0 ;  /* 0x00000000ff177431 */ /* 0x000fe200000001ff */
[----:B------:R-:W-:Y:S01]  /*0b80*/  UIADD3 UR6, UPT, UPT, UR6, 0x100, URZ ;  /* 0x0000010006067890 */ /* 0x000fe2000fffe0ff */
[----:B------:R-:W-:Y:S02]  /*0b90*/  MOV R22, R5 ;  /* 0x0000000500167202 */ /* 0x000fe40000000f00 */
[----:B------:R-:W-:Y:S01]  /*0ba0*/  MOV R20, R2 ;  /* 0x0000000200147202 */ /* 0x000fe20000000f00 */
[----:B0-----:R-:W-:-:S04]  /*0bb0*/  ULEA UR6, UR7, UR6, 0x18 ;  /* 0x0000000607067291 */ /* 0x001fc8000f8ec0ff */
[----:B------:R-:W-:-:S04]  /*0bc0*/  ULEA UR6, UR4, UR6, 0x2 ;  /* 0x0000000604067291 */ /* 0x000fc8000f8e10ff */
[----:B------:R-:W-:-:S12]  /*0bd0*/  UIADD3 UR6, UPT, UPT, UR6, 0x80, URZ ;  /* 0x0000008006067890 */ /* 0x000fd8000fffe0ff */
.L_x_8:
[----:B------:R-:W-:Y:S01]  /*0be0*/  LDS R8, [UR6+-0x80] ;  /* 0xffff8006ff087984 */ /* 0x000fe20008000800 */
[----:B------:R-:W-:-:S03]  /*0bf0*/  VIADD R20, R20, 0x10 ;  /* 0x0000001014147836 */ /* 0x000fc60000000000 */
[----:B------:R-:W0:Y:S02]  /*0c00*/  LDS.128 R12, [R22+-0x20] ;  /* 0xffffe000160c7984 */ /* 0x000e240000000c00 */
[----:B------:R-:W-:Y:S02]  /*0c10*/  ISETP.NE.AND P1, PT, R20, RZ, PT ;  /* 0x000000ff1400720c */ /* 0x000fe40003f25270 */
[----:B------:R-:W1:Y:S04]  /*0c20*/  LDS R9, [UR6+-0x70] ;  /* 0xffff9006ff097984 */ /* 0x000e680008000800 */
[----:B------:R-:W2:Y:S01]  /*0c30*/  LDS R25, [UR6+-0x60] ;  /* 0xffffa006ff197984 */ /* 0x000ea20008000800 */
[----:B0-----:R-:W-:-:S03]  /*0c40*/  FFMA R8, R12, R8, R23 ;  /* 0x000000080c087223 */ /* 0x001fc60000000017 */
[----:B------:R-:W0:Y:S01]  /*0c50*/  LDS R23, [UR6+-0x50] ;  /* 0xffffb006ff177984 */ /* 0x000e220008000800 */
[----:B-1----:R-:W-:-:S03]  /*0c60*/  FFMA R24, R9, R13, R8 ;  /* 0x0000000d09187223 */ /* 0x002fc60000000008 */
[----:B------:R-:W-:Y:S01]  /*0c70*/  LDS R13, [UR6+-0x40] ;  /* 0xffffc006ff0d7984 */ /* 0x000fe20008000800 */
[----:B--2---:R-:W-:-:S03]  /*0c80*/  FFMA R14, R25, R14, R24 ;  /* 0x0000000e190e7223 */ /* 0x004fc60000000018 */
[----:B------:R-:W1:Y:S04]  /*0c90*/  LDS.128 R8, [R22+-0x10] ;  /* 0xfffff00016087984 */ /* 0x000e680000000c00 */
[----:B------:R-:W2:Y:S04]  /*0ca0*/  LDS R12, [UR6+-0x30] ;  /* 0xffffd006ff0c7984 */ /* 0x000ea80008000800 */
[----:B------:R-:W3:Y:S04]  /*0cb0*/  LDS R25, [UR6+-0x20] ;  /* 0xffffe006ff197984 */ /* 0x000ee80008000800 */
[----:B------:R-:W-:Y:S01]  /*0cc0*/  LDS R24, [UR6+0x10] ;  /* 0x00001006ff187984 */ /* 0x000fe20008000800 */
[----:B0-----:R-:W-:-:S03]  /*0cd0*/  FFMA R15, R23, R15, R14 ;  /* 0x0000000f170f7223 */ /* 0x001fc6000000000e */
[----:B------:R-:W-:Y:S01]  /*0ce0*/  LDS R23, [UR6+0x20] ;  /* 0x00002006ff177984 */ /* 0x000fe20008000800 */
[----:B-1----:R-:W-:-:S03]  /*0cf0*/  FFMA R13, R8, R13, R15 ;  /* 0x0000000d080d7223 */ /* 0x002fc6000000000f */
[----:B------:R-:W0:Y:S01]  /*0d00*/  LDS R8, [UR6+-0x10] ;  /* 0xfffff006ff087984 */ /* 0x000e220008000800 */
[----:B--2---:R-:W-:-:S03]  /*0d10*/  FFMA R26, R12, R9, R13 ;  /* 0x000000090c1a7223 */ /* 0x004fc6000000000d */
[----:B------:R-:W-:Y:S01]  /*0d20*/  LDS R9, [UR6] ;  /* 0x00000006ff097984 */ /* 0x000fe20008000800 */
[----:B---3--:R-:W-:-:S03]  /*0d30*/  FFMA R25, R25, R10, R26 ;  /* 0x0000000a19197223 */ /* 0x008fc6000000001a */
[----:B------:R-:W1:Y:S01]  /*0d40*/  LDS.128 R12, [R22] ;  /* 0x00000000160c7984 */ /* 0x000e620000000c00 */
[----:B0-----:R-:W-:-:S03]  /*0d50*/  FFMA R11, R8, R11, R25 ;  /* 0x0000000b080b7223 */ /* 0x001fc60000000019 */
[----:B------:R-:W-:Y:S01]  /*0d60*/  LDS R25, [UR6+0x70] ;  /* 0x00007006ff197984 */ /* 0x000fe20008000800 */
[----:B-1----:R-:W-:-:S03]  /*0d70*/  FFMA R9, R12, R9, R11 ;  /* 0x000000090c097223 */ /* 0x002fc6000000000b */
[----:B------:R-:W0:Y:S01]  /*0d80*/  LDS R12, [UR6+0x30] ;  /* 0x00003006ff0c7984 */ /* 0x000e220008000800 */
[----:B------:R-:W-:-:S03]  /*0d90*/  FFMA R26, R24, R13, R9 ;  /* 0x0000000d181a7223 */ /* 0x000fc60000000009 */
[----:B------:R-:W-:Y:S01]  /*0da0*/  LDS R13, [UR6+0x40] ;  /* 0x00004006ff0d7984 */ /* 0x000fe20008000800 */
[----:B------:R-:W-:-:S03]  /*0db0*/  FFMA R23, R23, R14, R26 ;  /* 0x0000000e17177223 */ /* 0x000fc6000000001a */
[----:B------:R1:W2:Y:S04]  /*0dc0*/  LDS.128 R8, [R22+0x10] ;  /* 0x0000100016087984 */ /* 0x0002a80000000c00 */
[----:B------:R-:W3:Y:S04]  /*0dd0*/  LDS R24, [UR6+0x50] ;  /* 0x00005006ff187984 */ /* 0x000ee80008000800 */
[----:B------:R-:W4:Y:S01]  /*0de0*/  LDS R14, [UR6+0x60] ;  /* 0x00006006ff0e7984 */ /* 0x000f220008000800 */
[----:B------:R-:W-:Y:S01]  /*0df0*/  UIADD3 UR6, UPT, UPT, UR6, 0x100, URZ ;  /* 0x0000010006067890 */ /* 0x000fe2000fffe0ff */
[----:B-1----:R-:W-:Y:S01]  /*0e00*/  IADD3 R22, PT, PT, R22, 0x40, RZ ;  /* 0x0000004016167810 */ /* 0x002fe20007ffe0ff */
[----:B0-----:R-:W-:-:S04]  /*0e10*/  FFMA R15, R12, R15, R23 ;  /* 0x0000000f0c0f7223 */ /* 0x001fc80000000017 */
[----:B--2---:R-:W-:-:S04]  /*0e20*/  FFMA R13, R8, R13, R15 ;  /* 0x0000000d080d7223 */ /* 0x004fc8000000000f */
[----:B---3--:R-:W-:-:S04]  /*0e30*/  FFMA R9, R24, R9, R13 ;  /* 0x0000000918097223 */ /* 0x008fc8000000000d */
[----:B----4-:R-:W-:-:S04]  /*0e40*/  FFMA R10, R14, R10, R9 ;  /* 0x0000000a0e0a7223 */ /* 0x010fc80000000009 */
[----:B------:R-:W-:Y:S01]  /*0e50*/  FFMA R23, R25, R11, R10 ;  /* 0x0000000b19177223 */ /* 0x000fe2000000000a */
[----:B------:R-:W-:Y:S06]  /*0e60*/  @P1 BRA `(.L_x_8) ;  /* 0xfffffffc005c1947 */ /* 0x000fec000383ffff */
[----:B------:R-:W-:-:S07]  /*0e70*/  MOV R20, R6 ;  /* 0x0000000600147202 */ /* 0x000fce0000000f00 */
.L_x_7:
[----:B------:R-:W-:-:S13]  /*0e80*/  ISETP.NE.AND P1, PT, R7, RZ, PT ;  /* 0x000000ff0700720c */ /* 0x000fda0003f25270 */
[----:B------:R-:W-:Y:S05]  /*0e90*/  @!P1 BRA `(.L_x_9) ;  /* 0x0000000000e49947 */ /* 0x000fea0003800000 */
[----:B------:R-:W0:Y:S01]  /*0ea0*/  S2UR UR7, SR_CgaCtaId ;  /* 0x00000000000779c3 */ /* 0x000e220000008800 */
[----:B------:R-:W-:Y:S01]  /*0eb0*/  UMOV UR6, 0x400 ;  /* 0x0000040000067882 */ /* 0x000fe20000000000 */
[----:B------:R-:W-:Y:S01]  /*0ec0*/  ISETP.NE.AND P1, PT, R18, RZ, PT ;  /* 0x000000ff1200720c */ /* 0x000fe20003f25270 */
[----:B------:R-:W-:-:S04]  /*0ed0*/  UIADD3 UR6, UPT, UPT, UR6, 0x100, URZ ;  /* 0x0000010006067890 */ /* 0x000fc8000fffe0ff */
[----:B0-----:R-:W-:-:S04]  /*0ee0*/  ULEA UR6, UR7, UR6, 0x18 ;  /* 0x0000000607067291 */ /* 0x001fc8000f8ec0ff */
[----:B------:R-:W-:Y:S01]  /*0ef0*/  ULEA UR6, UR4, UR6, 0x2 ;  /* 0x0000000604067291 */ /* 0x000fe2000f8e10ff */
[----:B------:R-:W-:Y:S11]  /*0f00*/  @!P0 BRA `(.L_x_10) ;  /* 0x0000000000548947 */ /* 0x000ff60003800000 */
[C---:B------:R-:W-:Y:S02]  /*0f10*/  LEA R22, R20.reuse, UR6, 0x4 ;  /* 0x0000000614167c11 */ /* 0x040fe4000f8e20ff */
[C---:B------:R-:W-:Y:S02]  /*0f20*/  LEA R27, R20.reuse, R3, 0x2 ;  /* 0x00000003141b7211 */ /* 0x040fe400078e10ff */
[----:B------:R-:W-:Y:S01]  /*0f30*/  IADD3 R20, PT, PT, R20, 0x8, RZ ;  /* 0x0000000814147810 */ /* 0x000fe20007ffe0ff */
[----:B------:R-:W-:Y:S04]  /*0f40*/  LDS R12, [R22] ;  /* 0x00000000160c7984 */ /* 0x000fe80000000800 */
[----:B------:R-:W0:Y:S04]  /*0f50*/  LDS.128 R8, [R27] ;  /* 0x000000001b087984 */ /* 0x000e280000000c00 */
[----:B------:R-:W1:Y:S04]  /*0f60*/  LDS R13, [R22+0x10] ;  /* 0x00001000160d7984 */ /* 0x000e680000000800 */
[----:B------:R-:W2:Y:S04]  /*0f70*/  LDS R25, [R22+0x20] ;  /* 0x0000200016197984 */ /* 0x000ea80000000800 */
[----:B------:R-:W-:Y:S04]  /*0f80*/  LDS R24, [R22+0x50] ;  /* 0x0000500016187984 */ /* 0x000fe80000000800 */
[----:B------:R-:W-:Y:S01]  /*0f90*/  LDS R26, [R22+0x70] ;  /* 0x00007000161a7984 */ /* 0x000fe20000000800 */
[----:B0-----:R-:W-:-:S03]  /*0fa0*/  FFMA R12, R8, R12, R23 ;  /* 0x0000000c080c7223 */ /* 0x001fc60000000017 */
[----:B------:R-:W0:Y:S01]  /*0fb0*/  LDS R8, [R22+0x30] ;  /* 0x0000300016087984 */ /* 0x000e220000000800 */
[----:B-1----:R-:W-:-:S03]  /*0fc0*/  FFMA R28, R13, R9, R12 ;  /* 0x000000090d1c7223 */ /* 0x002fc6000000000c */
[----:B------:R-:W-:Y:S01]  /*0fd0*/  LDS R9, [R22+0x40] ;  /* 0x0000400016097984 */ /* 0x000fe20000000800 */
[----:B--2---:R-:W-:-:S03]  /*0fe0*/  FFMA R25, R25, R10, R28 ;  /* 0x0000000a19197223 */ /* 0x004fc6000000001c */
[----:B------:R-:W1:Y:S04]  /*0ff0*/  LDS.128 R12, [R27+0x10] ;  /* 0x000010001b0c7984 */ /* 0x000e680000000c00 */
[----:B------:R-:W2:Y:S01]  /*1000*/  LDS R23, [R22+0x60] ;  /* 0x0000600016177984 */ /* 0x000ea20000000800 */
[----:B0-----:R-:W-:-:S04]  /*1010*/  FFMA R11, R8, R11, R25 ;  /* 0x0000000b080b7223 */ /* 0x001fc80000000019 */
[----:B-1----:R-:W-:-:S04]  /*1020*/  FFMA R9, R12, R9, R11 ;  /* 0x000000090c097223 */ /* 0x002fc8000000000b */
[----:B------:R-:W-:-:S04]  /*1030*/  FFMA R24, R24, R13, R9 ;  /* 0x0000000d18187223 */ /* 0x000fc80000000009 */
[----:B--2---:R-:W-:-:S04]  /*1040*/  FFMA R23, R23, R14, R24 ;  /* 0x0000000e17177223 */ /* 0x004fc80000000018 */
[----:B------:R-:W-:-:S07]  /*1050*/  FFMA R23, R26, R15, R23 ;  /* 0x0000000f1a177223 */ /* 0x000fce0000000017 */
.L_x_10:
[----:B------:R-:W-:Y:S05]  /*1060*/  @!P1 BRA `(.L_x_9) ;  /* 0x0000000000709947 */ /* 0x000fea0003800000 */
[----:B------:R-:W-:Y:S02]  /*1070*/  ISETP.GE.U32.AND P1, PT, R17, 0x3, PT ;  /* 0x000000031100780c */ /* 0x000fe40003f26070 */
[----:B------:R-:W-:-:S11]  /*1080*/  ISETP.NE.AND P2, PT, R16, RZ, PT ;  /* 0x000000ff1000720c */ /* 0x000fd60003f45270 */
[----:B------:R-:W-:Y:S05]  /*1090*/  @!P1 BRA `(.L_x_11) ;  /* 0x0000000000309947 */ /* 0x000fea0003800000 */
[C---:B------:R-:W-:Y:S01]  /*10a0*/  IMAD R8, R20.reuse, 0x4, R3 ;  /* 0x0000000414087824 */ /* 0x040fe200078e0203 */
[C---:B------:R-:W-:Y:S02]  /*10b0*/  LEA R12, R20.reuse, UR6, 0x4 ;  /* 0x00000006140c7c11 */ /* 0x040fe4000f8e20ff */
[----:B------:R-:W-:-:S03]  /*10c0*/  IADD3 R20, PT, PT, R20, 0x4, RZ ;  /* 0x0000000414147810 */ /* 0x000fc60007ffe0ff */
[----:B------:R-:W-:Y:S04]  /*10d0*/  LDS R13, [R12] ;  /* 0x000000000c0d7984 */ /* 0x000fe80000000800 */
[----:B------:R-:W0:Y:S04]  /*10e0*/  LDS.128 R8, [R8] ;  /* 0x0000000008087984 */ /* 0x000e280000000c00 */
[----:B------:R-:W1:Y:S04]  /*10f0*/  LDS R15, [R12+0x10] ;  /* 0x000010000c0f7984 */ /* 0x000e680000000800 */
[----:B------:R-:W2:Y:S04]  /*1100*/  LDS R22, [R12+0x20] ;  /* 0x000020000c167984 */ /* 0x000ea80000000800 */
[----:B------:R-:W3:Y:S01]  /*1110*/  LDS R25, [R12+0x30] ;  /* 0x000030000c197984 */ /* 0x000ee20000000800 */
[----:B0-----:R-:W-:-:S04]  /*1120*/  FFMA R14, R8, R13, R23 ;  /* 0x0000000d080e7223 */ /* 0x001fc80000000017 */
[----:B-1----:R-:W-:-:S04]  /*1130*/  FFMA R9, R15, R9, R14 ;  /* 0x000000090f097223 */ /* 0x002fc8000000000e */
[----:B--2---:R-:W-:-:S04]  /*1140*/  FFMA R10, R22, R10, R9 ;  /* 0x0000000a160a7223 */ /* 0x004fc80000000009 */
[----:B---3--:R-:W-:-:S07]  /*1150*/  FFMA R23, R25, R11, R10 ;  /* 0x0000000b19177223 */ /* 0x008fce000000000a */
.L_x_11:
[----:B------:R-:W-:Y:S05]  /*1160*/  @!P2 BRA `(.L_x_9) ;  /* 0x000000000030a947 */ /* 0x000fea0003800000 */
[C---:B------:R-:W-:Y:S02]  /*1170*/  LEA R8, R20.reuse, R3, 0x2 ;  /* 0x0000000314087211 */ /* 0x040fe400078e10ff */
[----:B------:R-:W-:Y:S02]  /*1180*/  LEA R13, R20, UR6, 0x4 ;  /* 0x00000006140d7c11 */ /* 0x000fe4000f8e20ff */
[----:B------:R-:W-:Y:S02]  /*1190*/  ISETP.NE.AND P1, PT, R16, 0x1, PT ;  /* 0x000000011000780c */ /* 0x000fe40003f25270 */
[----:B------:R-:W-:Y:S04]  /*11a0*/  LDS.128 R8, [R8] ;  /* 0x0000000008087984 */ /* 0x000fe80000000c00 */
[----:B------:R-:W0:Y:S02]  /*11b0*/  LDS R12, [R13] ;  /* 0x000000000d0c7984 */ /* 0x000e240000000800 */
[----:B0-----:R-:W-:-:S05]  /*11c0*/  FFMA R23, R8, R12, R23 ;  /* 0x0000000c08177223 */ /* 0x001fca0000000017 */
[----:B------:R-:W-:Y:S05]  /*11d0*/  @!P1 BRA `(.L_x_9) ;  /* 0x0000000000149947 */ /* 0x000fea0003800000 */
[----:B------:R-:W-:Y:S01]  /*11e0*/  ISETP.NE.AND P1, PT, R16, 0x2, PT ;  /* 0x000000021000780c */ /* 0x000fe20003f25270 */
[----:B------:R-:W0:-:S12]  /*11f0*/  LDS R8, [R13+0x10] ;  /* 0x000010000d087984 */ /* 0x000e180000000800 */
[----:B------:R-:W1:Y:S01]  /*1200*/  @P1 LDS R12, [R13+0x20] ;  /* 0x000020000d0c1984 */ /* 0x000e620000000800 */
[----:B0-----:R-:W-:-:S04]  /*1210*/  FFMA R23, R8, R9, R23 ;  /* 0x0000000908177223 */ /* 0x001fc80000000017 */
[----:B-1----:R-:W-:-:S07]  /*1220*/  @P1 FFMA R23, R12, R10, R23 ;  /* 0x0000000a0c171223 */ /* 0x002fce0000000017 */
.L_x_9:
[----:B------:R-:W0:Y:S01]  /*1230*/  LDC.64 R8, c[0x0][0x380] ;  /* 0x0000e000ff087b82 */ /* 0x000e220000000a00 */
[----:B------:R-:W-:Y:S01]  /*1240*/  IADD3 R11, PT, PT, R4, UR4, RZ ;  /* 0x00000004040b7c10 */ /* 0x000fe2000fffe0ff */
[----:B------:R-:W-:-:S04]  /*1250*/  UIADD3 UR4, UPT, UPT, UR4, 0x1, URZ ;  /* 0x0000000104047890 */ /* 0x000fc8000fffe0ff */
[----:B------:R-:W-:Y:S01]  /*1260*/  UISETP.NE.AND UP0, UPT, UR4, 0x4, UPT ;  /* 0x000000040400788c */ /* 0x000fe2000bf05270 */
[----:B0-----:R-:W-:-:S05]  /*1270*/  IMAD.WIDE.U32 R8, R11, 0x4, R8 ;  /* 0x000000040b087825 */ /* 0x001fca00078e0008 */
[----:B------:R0:W-:Y:S03]  /*1280*/  STG.E desc[UR10][R8.64], R23 ;  /* 0x0000001708007986 */ /* 0x0001e6000c10190a */
[----:B------:R-:W-:Y:S05]  /*1290*/  BRA.U UP0, `(.L_x_12) ;  /* 0xfffffff9001c7547 */ /* 0x000fea000b83ffff */
[----:B------:R-:W-:-:S04]  /*12a0*/  IADD3 R0, PT, PT, R0, 0x1, RZ ;  /* 0x0000000100007810 */ /* 0x000fc80007ffe0ff */
[----:B------:R-:W-:-:S13]  /*12b0*/  ISETP.NE.AND P1, PT, R0, 0x4, PT ;  /* 0x000000040000780c */ /* 0x000fda0003f25270 */
[----:B------:R-:W-:Y:S05]  /*12c0*/  @!P1 EXIT ;  /* 0x000000000000994d */ /* 0x000fea0003800000 */
[----:B------:R-:W-:Y:S05]  /*12d0*/  BRA `(.L_x_13) ;  /* 0xfffffff400e87947 */ /* 0x000fea000383ffff */
.L_x_0:
[----:B------:R-:W0:Y:S01]  /*12e0*/  LDC.64 R2, c[0x0][0x380] ;  /* 0x0000e000ff027b82 */ /* 0x000e220000000a00 */
[----:B------:R-:W-:-:S04]  /*12f0*/  IMAD R21, R21, R9, UR5 ;  /* 0x0000000515157e24 */ /* 0x000fc8000f8e0209 */
[----:B0-----:R-:W-:-:S05]  /*1300*/  IMAD.WIDE R2, R21, 0x4, R2 ;  /* 0x0000000415027825 */ /* 0x001fca00078e0202 */
[----:B------:R-:W-:Y:S01]  /*1310*/  STG.E desc[UR10][R2.64], RZ ;  /* 0x000000ff02007986 */ /* 0x000fe2000c10190a */
[----:B------:R-:W-:-:S03]  /*1320*/  IMAD.WIDE R4, R9, 0x4, R2 ;  /* 0x0000000409047825 */ /* 0x000fc600078e0202 */
[----:B------:R-:W-:Y:S01]  /*1330*/  STG.E desc[UR10][R2.64+0x4], RZ ;  /* 0x000004ff02007986 */ /* 0x000fe2000c10190a */
[----:B------:R-:W-:-:S03]  /*1340*/  IMAD.WIDE R6, R9, 0x4, R4 ;  /* 0x0000000409067825 */ /* 0x000fc600078e0204 */
[----:B------:R-:W-:Y:S04]  /*1350*/  STG.E desc[UR10][R2.64+0x8], RZ ;  /* 0x000008ff02007986 */ /* 0x000fe8000c10190a */
[----:B------:R-:W-:Y:S01]  /*1360*/  STG.E desc[UR10][R2.64+0xc], RZ ;  /* 0x00000cff02007986 */ /* 0x000fe2000c10190a */
[----:B------:R-:W-:-:S03]  /*1370*/  IMAD.WIDE R8, R9, 0x4, R6 ;  /* 0x0000000409087825 */ /* 0x000fc600078e0206 */
[----:B------:R-:W-:Y:S04]  /*1380*/  STG.E desc[UR10][R4.64], RZ ;  /* 0x000000ff04007986 */ /* 0x000fe8000c10190a */
        /* <DEDUP_REMOVED lines=10> */
[----:B------:R-:W-:Y:S01]  /*1430*/  STG.E desc[UR10][R8.64+0xc], RZ ;  /* 0x00000cff08007986 */ /* 0x000fe2000c10190a */
[----:B------:R-:W-:Y:S05]  /*1440*/  EXIT ;  /* 0x000000000000794d */ /* 0x000fea0003800000 */
.L_x_14:
[----:B------:R-:W-:-:S00]  /*1450*/  BRA `(.L_x_14) ;  /* 0xfffffffc00fc7947 */ /* 0x000fc0000383ffff */
[----:B------:R-:W-:-:S00]  /*1460*/  NOP ;  /* 0x0000000000007918 */ /* 0x000fc00000000000 */
        /* <DEDUP_REMOVED lines=9> */
.L_x_15:


//--------------------- .nv.shared._Z13MatrixMulCUDAPfS_S_i --------------------------
	.section	.nv.shared._Z13MatrixMulCUDAPfS_S_i,"aw",@nobits
	.sectionflags	@""
	.align	4
.nv.shared._Z13MatrixMulCUDAPfS_S_i:
	.zero		1536


//--------------------- .nv.shared.reserved.0     --------------------------
	.section	.nv.shared.reserved.0,"aw",@nobits
	.weak		__nv_reservedSMEM_offset_0_alias
	.size		__nv_reservedSMEM_offset_0_alias, 0, 64
	.other		__nv_reservedSMEM_offset_0_alias,@"STO_CUDA_RESERVED_SHARED STV_DEFAULT"
__nv_reservedSMEM_offset_0_alias:
	.zero		0
	.zero		64


//--------------------- .nv.constant0._Z13MatrixMulCUDAPfS_S_i --------------------------
	.section	.nv.constant0._Z13MatrixMulCUDAPfS_S_i,"a",@progbits
	.sectionflags	@""
	.align	4
.nv.constant0._Z13MatrixMulCUDAPfS_S_i:
	.zero		924


//--------------------- SYMBOLS --------------------------

	.type		.nv.reservedSmem.offset0,@object
	.size		.nv.reservedSmem.offset0,0x4
	.type		.nv.reservedSmem.cap,@object
	.size		.nv.reservedSmem.cap,0x4
